	.headerflags	@"EF_CUDA_TEXMODE_UNIFIED EF_CUDA_64BIT_ADDRESS EF_CUDA_SM89 EF_CUDA_VIRTUAL_SM(EF_CUDA_SM89)"
	.elftype	@"ET_EXEC"


//--------------------- .nv.info                  --------------------------
	.section	.nv.info,"",@"SHT_CUDA_INFO"
	.align	4


	//----- nvinfo : EIATTR_REGCOUNT
	.align		4
        /*0000*/ 	.byte	0x04, 0x2f
        /*0002*/ 	.short	(.L_1 - .L_0)
	.align		4
.L_0:
        /*0004*/ 	.word	index@(triton_per_fused_add_expand_mul_neg_pow_select_sum_unsqueeze_44)
        /*0008*/ 	.word	0x00000013


	//----- nvinfo : EIATTR_FRAME_SIZE
	.align		4
.L_1:
        /*000c*/ 	.byte	0x04, 0x11
        /*000e*/ 	.short	(.L_3 - .L_2)
	.align		4
.L_2:
        /*0010*/ 	.word	index@(triton_per_fused_add_expand_mul_neg_pow_select_sum_unsqueeze_44)
        /*0014*/ 	.word	0x00000000


	//----- nvinfo : EIATTR_MIN_STACK_SIZE
	.align		4
.L_3:
        /*0018*/ 	.byte	0x04, 0x12
        /*001a*/ 	.short	(.L_5 - .L_4)
	.align		4
.L_4:
        /*001c*/ 	.word	index@(triton_per_fused_add_expand_mul_neg_pow_select_sum_unsqueeze_44)
        /*0020*/ 	.word	0x00000000
.L_5:


//--------------------- .nv.info.triton_per_fused_add_expand_mul_neg_pow_select_sum_unsqueeze_44 --------------------------
	.section	.nv.info.triton_per_fused_add_expand_mul_neg_pow_select_sum_unsqueeze_44,"",@"SHT_CUDA_INFO"
	.sectionflags	@""
	.align	4


	//----- nvinfo : EIATTR_CUDA_API_VERSION
	.align		4
        /*0000*/ 	.byte	0x04, 0x37
        /*0002*/ 	.short	(.L_7 - .L_6)
.L_6:
        /*0004*/ 	.word	0x00000080


	//----- nvinfo : EIATTR_PARAM_CBANK
	.align		4
.L_7:
        /*0008*/ 	.byte	0x04, 0x0a
        /*000a*/ 	.short	(.L_9 - .L_8)
	.align		4
.L_8:
        /*000c*/ 	.word	index@(.nv.constant0.triton_per_fused_add_expand_mul_neg_pow_select_sum_unsqueeze_44)
        /*0010*/ 	.short	0x0160
        /*0012*/ 	.short	0x0030


	//----- nvinfo : EIATTR_CBANK_PARAM_SIZE
	.align		4
.L_9:
        /*0014*/ 	.byte	0x03, 0x19
        /*0016*/ 	.short	0x0030


	//----- nvinfo : EIATTR_KPARAM_INFO
	.align		4
        /*0018*/ 	.byte	0x04, 0x17
        /*001a*/ 	.short	(.L_11 - .L_10)
.L_10:
        /*001c*/ 	.word	0x00000000
        /*0020*/ 	.short	0x0005
        /*0022*/ 	.short	0x0028
        /*0024*/ 	.byte	0x00, 0xf4, 0x21, 0x00


	//----- nvinfo : EIATTR_KPARAM_INFO
	.align		4
.L_11:
        /*0028*/ 	.byte	0x04, 0x17
        /*002a*/ 	.short	(.L_13 - .L_12)
.L_12:
        /*002c*/ 	.word	0x00000000
        /*0030*/ 	.short	0x0004
        /*0032*/ 	.short	0x0020
        /*0034*/ 	.byte	0x00, 0xf0, 0x11, 0x00


	//----- nvinfo : EIATTR_KPARAM_INFO
	.align		4
.L_13:
        /*0038*/ 	.byte	0x04, 0x17
        /*003a*/ 	.short	(.L_15 - .L_14)
.L_14:
        /*003c*/ 	.word	0x00000000
        /*0040*/ 	.short	0x0003
        /*0042*/ 	.short	0x0018
        /*0044*/ 	.byte	0x00, 0xf4, 0x21, 0x00


	//----- nvinfo : EIATTR_KPARAM_INFO
	.align		4
.L_15:
        /*0048*/ 	.byte	0x04, 0x17
        /*004a*/ 	.short	(.L_17 - .L_16)
.L_16:
        /*004c*/ 	.word	0x00000000
        /*0050*/ 	.short	0x0002
        /*0052*/ 	.short	0x0010
        /*0054*/ 	.byte	0x00, 0xf4, 0x21, 0x00


	//----- nvinfo : EIATTR_KPARAM_INFO
	.align		4
.L_17:
        /*0058*/ 	.byte	0x04, 0x17
        /*005a*/ 	.short	(.L_19 - .L_18)
.L_18:
        /*005c*/ 	.word	0x00000000
        /*0060*/ 	.short	0x0001
        /*0062*/ 	.short	0x0008
        /*0064*/ 	.byte	0x00, 0xf4, 0x21, 0x00


	//----- nvinfo : EIATTR_KPARAM_INFO
	.align		4
.L_19:
        /*0068*/ 	.byte	0x04, 0x17
        /*006a*/ 	.short	(.L_21 - .L_20)
.L_20:
        /*006c*/ 	.word	0x00000000
        /*0070*/ 	.short	0x0000
        /*0072*/ 	.short	0x0000
        /*0074*/ 	.byte	0x00, 0xf4, 0x21, 0x00


	//----- nvinfo : EIATTR_MAXREG_COUNT
	.align		4
.L_21:
        /*0078*/ 	.byte	0x03, 0x1b
        /*007a*/ 	.short	0x00ff


	//----- nvinfo : EIATTR_COOP_GROUP_MASK_REGIDS
	.align		4
        /*007c*/ 	.byte	0x04, 0x29
        /*007e*/ 	.short	(.L_23 - .L_22)


	//   ....[0]....
.L_22:
        /*0080*/ 	.word	0xffffffff


	//   ....[1]....
        /*0084*/ 	.word	0xffffffff


	//   ....[2]....
        /*0088*/ 	.word	0xffffffff


	//   ....[3]....
        /*008c*/ 	.word	0xffffffff


	//   ....[4]....
        /*0090*/ 	.word	0xffffffff


	//   ....[5]....
        /*0094*/ 	.word	0xffffffff


	//----- nvinfo : EIATTR_COOP_GROUP_INSTR_OFFSETS
	.align		4
.L_23:
        /*0098*/ 	.byte	0x04, 0x28
        /*009a*/ 	.short	(.L_25 - .L_24)


	//   ....[0]....
.L_24:
        /*009c*/ 	.word	0x00000110


	//   ....[1]....
        /*00a0*/ 	.word	0x00000130


	//   ....[2]....
        /*00a4*/ 	.word	0x00000150


	//   ....[3]....
        /*00a8*/ 	.word	0x00000170


	//   ....[4]....
        /*00ac*/ 	.word	0x00000190


	//   ....[5]....
        /*00b0*/ 	.word	0x00000230


	//----- nvinfo : EIATTR_EXIT_INSTR_OFFSETS
	.align		4
.L_25:
        /*00b4*/ 	.byte	0x04, 0x1c
        /*00b6*/ 	.short	(.L_27 - .L_26)


	//   ....[0]....
.L_26:
        /*00b8*/ 	.word	0x00000300


	//----- nvinfo : EIATTR_REQNTID
	.align		4
.L_27:
        /*00bc*/ 	.byte	0x04, 0x10
        /*00be*/ 	.short	(.L_29 - .L_28)
.L_28:
        /*00c0*/ 	.word	0x00000040
        /*00c4*/ 	.word	0x00000001
        /*00c8*/ 	.word	0x00000001
.L_29:


//--------------------- .nv.callgraph             --------------------------
	.section	.nv.callgraph,"",@"SHT_CUDA_CALLGRAPH"
	.align	4
	.sectionentsize	8
	.align		4
        /*0000*/ 	.word	0x00000000
	.align		4
        /*0004*/ 	.word	0xffffffff
	.align		4
        /*0008*/ 	.word	0x00000000
	.align		4
        /*000c*/ 	.word	0xfffffffe
	.align		4
        /*0010*/ 	.word	0x00000000
	.align		4
        /*0014*/ 	.word	0xfffffffd
	.align		4
        /*0018*/ 	.word	0x00000000
	.align		4
        /*001c*/ 	.word	0xfffffffc


//--------------------- .nv.rel.action            --------------------------
	.section	.nv.rel.action,"",@"SHT_CUDA_RELOCINFO"
	.align	8
	.sectionentsize	8
        /*0000*/ 	.byte	0x73, 0x00, 0x00, 0x00, 0x00, 0x00, 0x00, 0x00, 0x00, 0x00, 0x00, 0x11, 0x25, 0x00, 0x05, 0x36


//--------------------- .nv.constant0.triton_per_fused_add_expand_mul_neg_pow_select_sum_unsqueeze_44 --------------------------
	.section	.nv.constant0.triton_per_fused_add_expand_mul_neg_pow_select_sum_unsqueeze_44,"a",@progbits
	.sectionflags	@""
	.align	4
.nv.constant0.triton_per_fused_add_expand_mul_neg_pow_select_sum_unsqueeze_44:
	.zero		400


//--------------------- .text.triton_per_fused_add_expand_mul_neg_pow_select_sum_unsqueeze_44 --------------------------
	.section	.text.triton_per_fused_add_expand_mul_neg_pow_select_sum_unsqueeze_44,"ax",@progbits
	.sectionflags	@"SHF_BARRIERS=1"
	.sectioninfo	@"SHI_REGISTERS=19"
	.align	128
        .global         triton_per_fused_add_expand_mul_neg_pow_select_sum_unsqueeze_44
        .type           triton_per_fused_add_expand_mul_neg_pow_select_sum_unsqueeze_44,@function
        .size           triton_per_fused_add_expand_mul_neg_pow_select_sum_unsqueeze_44,(.L_x_1 - triton_per_fused_add_expand_mul_neg_pow_select_sum_unsqueeze_44)
        .other          triton_per_fused_add_expand_mul_neg_pow_select_sum_unsqueeze_44,@"STO_CUDA_ENTRY STV_DEFAULT"
triton_per_fused_add_expand_mul_neg_pow_select_sum_unsqueeze_44:
.text.triton_per_fused_add_expand_mul_neg_pow_select_sum_unsqueeze_44:
[----:B------:R-:W-:Y:S02]  /*0000*/  MOV R1, c[0x0][0x28] ;  /* 0x00000a0000017a02 */ /* 0x000fe40000000f00 */
[----:B------:R-:W0:Y:S01]  /*0010*/  S2R R16, SR_TID.X ;  /* 0x0000000000107919 */ /* 0x000e220000002100 */
[----:B------:R-:W-:Y:S01]  /*0020*/  MOV R3, 0x4 ;  /* 0x0000000400037802 */ /* 0x000fe20000000f00 */
[----:B------:R-:W-:Y:S01]  /*0030*/  ULDC.64 UR4, c[0x0][0x118] ;  /* 0x0000460000047ab9 */ /* 0x000fe20000000a00 */
[----:B0-----:R-:W-:-:S05]  /*0040*/  LOP3.LUT R2, R16, 0x3f, RZ, 0xc0, !PT ;  /* 0x0000003f10027812 */ /* 0x001fca00078ec0ff */
[----:B------:R-:W-:-:S04]  /*0050*/  IMAD.WIDE.U32 R4, R2, R3, c[0x0][0x168] ;  /* 0x00005a0002047625 */ /* 0x000fc800078e0003 */
[CC--:B------:R-:W-:Y:S02]  /*0060*/  IMAD.WIDE.U32 R6, R2.reuse, R3.reuse, c[0x0][0x170] ;  /* 0x00005c0002067625 */ /* 0x0c0fe400078e0003 */
[----:B------:R-:W2:Y:S04]  /*0070*/  LDG.E R4, [R4.64] ;  /* 0x0000000404047981 */ /* 0x000ea8000c1e1900 */
[----:B------:R-:W2:Y:S01]  /*0080*/  LDG.E R7, [R6.64+0x200] ;  /* 0x0002000406077981 */ /* 0x000ea2000c1e1900 */
[----:B------:R-:W-:Y:S01]  /*0090*/  MOV R8, c[0x0][0x178] ;  /* 0x00005e0000087a02 */ /* 0x000fe20000000f00 */
[----:B------:R-:W-:Y:S01]  /*00a0*/  IMAD.WIDE.U32 R2, R2, R3, c[0x0][0x160] ;  /* 0x0000580002027625 */ /* 0x000fe200078e0003 */
[----:B------:R-:W-:-:S04]  /*00b0*/  MOV R9, c[0x0][0x17c] ;  /* 0x00005f0000097a02 */ /* 0x000fc80000000f00 */
[----:B------:R-:W3:Y:S04]  /*00c0*/  LDG.E R11, [R2.64] ;  /* 0x00000004020b7981 */ /* 0x000ee8000c1e1900 */
[----:B------:R0:W4:Y:S01]  /*00d0*/  LDG.E R8, [R8.64] ;  /* 0x0000000408087981 */ /* 0x000122000c1e1900 */
[C---:B------:R-:W-:Y:S02]  /*00e0*/  LOP3.LUT P0, RZ, R16.reuse, 0x1f, RZ, 0xc0, !PT ;  /* 0x0000001f10ff7812 */ /* 0x040fe4000780c0ff */
[----:B------:R-:W-:Y:S01]  /*00f0*/  ISETP.GE.AND P1, PT, R16, 0x2, PT ;  /* 0x000000021000780c */ /* 0x000fe20003f26270 */
[----:B--2---:R-:W-:-:S05]  /*0100*/  FMUL R0, R4, R7 ;  /* 0x0000000704007220 */ /* 0x004fca0000400000 */
[----:B------:R-:W1:Y:S02]  /*0110*/  SHFL.BFLY PT, R13, R0, 0x10, 0x1f ;  /* 0x0e001f00000d7f89 */ /* 0x000e6400000e0000 */
[----:B-1----:R-:W-:-:S05]  /*0120*/  FFMA R13, R4, R7, R13 ;  /* 0x00000007040d7223 */ /* 0x002fca000000000d */
[----:B------:R-:W1:Y:S02]  /*0130*/  SHFL.BFLY PT, R10, R13, 0x8, 0x1f ;  /* 0x0d001f000d0a7f89 */ /* 0x000e6400000e0000 */
[----:B-1----:R-:W-:-:S05]  /*0140*/  FADD R10, R13, R10 ;  /* 0x0000000a0d0a7221 */ /* 0x002fca0000000000 */
[----:B------:R-:W1:Y:S02]  /*0150*/  SHFL.BFLY PT, R5, R10, 0x4, 0x1f ;  /* 0x0c801f000a057f89 */ /* 0x000e6400000e0000 */
[----:B-1----:R-:W-:-:S05]  /*0160*/  FADD R5, R10, R5 ;  /* 0x000000050a057221 */ /* 0x002fca0000000000 */
[----:B------:R-:W1:Y:S02]  /*0170*/  SHFL.BFLY PT, R6, R5, 0x2, 0x1f ;  /* 0x0c401f0005067f89 */ /* 0x000e6400000e0000 */
[----:B-1----:R-:W-:-:S05]  /*0180*/  FADD R6, R5, R6 ;  /* 0x0000000605067221 */ /* 0x002fca0000000000 */
[----:B0-----:R-:W0:Y:S01]  /*0190*/  SHFL.BFLY PT, R9, R6, 0x1, 0x1f ;  /* 0x0c201f0006097f89 */ /* 0x001e2200000e0000 */
[----:B------:R-:W-:-:S04]  /*01a0*/  SHF.R.U32.HI R0, RZ, 0x3, R16 ;  /* 0x00000003ff007819 */ /* 0x000fc80000011610 */
[----:B------:R-:W-:Y:S01]  /*01b0*/  LOP3.LUT R12, R0, 0x4, RZ, 0xc0, !PT ;  /* 0x00000004000c7812 */ /* 0x000fe200078ec0ff */
[----:B0-----:R-:W-:-:S05]  /*01c0*/  FADD R9, R6, R9 ;  /* 0x0000000906097221 */ /* 0x001fca0000000000 */
[----:B------:R-:W-:Y:S04]  /*01d0*/  @!P0 STS [R12], R9 ;  /* 0x000000090c008388 */ /* 0x000fe80000000800 */
[----:B------:R-:W-:Y:S06]  /*01e0*/  BAR.SYNC.DEFER_BLOCKING 0x0 ;  /* 0x0000000000007b1d */ /* 0x000fec0000010000 */
[----:B------:R-:W0:Y:S01]  /*01f0*/  @!P1 LDS R14, [R16.X4] ;  /* 0x00000000100e9984 */ /* 0x000e220000004800 */
[----:B------:R-:W-:-:S04]  /*0200*/  LOP3.LUT R0, R16, 0x1, RZ, 0xc0, !PT ;  /* 0x0000000110007812 */ /* 0x000fc800078ec0ff */
[----:B------:R-:W-:-:S04]  /*0210*/  ISETP.NE.U32.AND P0, PT, R0, 0x1, PT ;  /* 0x000000010000780c */ /* 0x000fc80003f05070 */
[----:B------:R-:W-:Y:S01]  /*0220*/  ISETP.LT.AND P0, PT, R16, 0x2, P0 ;  /* 0x000000021000780c */ /* 0x000fe20000701270 */
[----:B0-----:R-:W0:Y:S02]  /*0230*/  SHFL.BFLY PT, R5, R14, 0x1, 0x1f ;  /* 0x0c201f000e057f89 */ /* 0x001e2400000e0000 */
[----:B0-----:R-:W-:-:S10]  /*0240*/  FADD R5, R14, R5 ;  /* 0x000000050e057221 */ /* 0x001fd40000000000 */
[----:B------:R-:W-:Y:S04]  /*0250*/  @P0 STS [R16.X4], R5 ;  /* 0x0000000510000388 */ /* 0x000fe80000004800 */
[----:B------:R-:W-:Y:S06]  /*0260*/  BAR.SYNC.DEFER_BLOCKING 0x0 ;  /* 0x0000000000007b1d */ /* 0x000fec0000010000 */
[----:B------:R-:W0:Y:S01]  /*0270*/  LDS R0, [RZ] ;  /* 0x00000000ff007984 */ /* 0x000e220000000800 */
[C---:B----4-:R-:W-:Y:S01]  /*0280*/  FADD R6, R8.reuse, R8 ;  /* 0x0000000808067221 */ /* 0x050fe20000000000 */
[----:B------:R-:W-:Y:S01]  /*0290*/  FMUL R9, R8, R8 ;  /* 0x0000000808097220 */ /* 0x000fe20000400000 */
[----:B------:R-:W-:-:S02]  /*02a0*/  FADD R7, R7, R7 ;  /* 0x0000000707077221 */ /* 0x000fc40000000000 */
[----:B---3--:R-:W-:Y:S01]  /*02b0*/  FFMA R6, R4, R6, R11 ;  /* 0x0000000604067223 */ /* 0x008fe2000000000b */
[----:B0-----:R-:W-:-:S04]  /*02c0*/  FFMA R0, R0, -2, RZ ;  /* 0xc000000000007823 */ /* 0x001fc800000000ff */
[----:B------:R-:W-:-:S04]  /*02d0*/  FMUL R9, R0, R9 ;  /* 0x0000000900097220 */ /* 0x000fc80000400000 */
[----:B------:R-:W-:-:S05]  /*02e0*/  FFMA R7, R9, R7, R6 ;  /* 0x0000000709077223 */ /* 0x000fca0000000006 */
[----:B------:R-:W-:Y:S01]  /*02f0*/  STG.E [R2.64], R7 ;  /* 0x0000000702007986 */ /* 0x000fe2000c101904 */
[----:B------:R-:W-:Y:S05]  /*0300*/  EXIT ;  /* 0x000000000000794d */ /* 0x000fea0003800000 */
.L_x_0:
[----:B------:R-:W-:-:S00]  /*0310*/  BRA `(.L_x_0) ;  /* 0xfffffff000007947 */ /* 0x000fc0000383ffff */
[----:B------:R-:W-:-:S00]  /*0320*/  NOP ;  /* 0x0000000000007918 */ /* 0x000fc00000000000 */
        /* <DEDUP_REMOVED lines=13> */
.L_x_1:


//--------------------- .nv.shared.triton_per_fused_add_expand_mul_neg_pow_select_sum_unsqueeze_44 --------------------------
	.section	.nv.shared.triton_per_fused_add_expand_mul_neg_pow_select_sum_unsqueeze_44,"aw",@nobits
	.sectionflags	@""
	.align	16
